	.headerflags	@"EF_CUDA_TEXMODE_UNIFIED EF_CUDA_64BIT_ADDRESS EF_CUDA_ACCELERATORS EF_CUDA_SM90 EF_CUDA_VIRTUAL_SM(EF_CUDA_SM90)"
	.elftype	@"ET_EXEC"


//--------------------- .nv.info                  --------------------------
	.section	.nv.info,"",@"SHT_CUDA_INFO"
	.align	4


	//----- nvinfo : EIATTR_REGCOUNT
	.align		4
        /*0000*/ 	.byte	0x04, 0x2f
        /*0002*/ 	.short	(.L_1 - .L_0)
	.align		4
.L_0:
        /*0004*/ 	.word	index@(triton_poi_fused_clone_0)
        /*0008*/ 	.word	0x00000010


	//----- nvinfo : EIATTR_MIN_STACK_SIZE
	.align		4
.L_1:
        /*000c*/ 	.byte	0x04, 0x12
        /*000e*/ 	.short	(.L_3 - .L_2)
	.align		4
.L_2:
        /*0010*/ 	.word	index@(triton_poi_fused_clone_0)
        /*0014*/ 	.word	0x00000000


	//----- nvinfo : EIATTR_FRAME_SIZE
	.align		4
.L_3:
        /*0018*/ 	.byte	0x04, 0x11
        /*001a*/ 	.short	(.L_5 - .L_4)
	.align		4
.L_4:
        /*001c*/ 	.word	index@(triton_poi_fused_clone_0)
        /*0020*/ 	.word	0x00000000


	//----- nvinfo : EIATTR_MIN_STACK_SIZE
	.align		4
.L_5:
        /*0024*/ 	.byte	0x04, 0x12
        /*0026*/ 	.short	(.L_7 - .L_6)
	.align		4
.L_6:
        /*0028*/ 	.word	index@(triton_poi_fused_clone_0)
        /*002c*/ 	.word	0x00000000
.L_7:


//--------------------- .nv.info.triton_poi_fused_clone_0 --------------------------
	.section	.nv.info.triton_poi_fused_clone_0,"",@"SHT_CUDA_INFO"
	.sectionflags	@""
	.align	4


	//----- nvinfo : EIATTR_CUDA_API_VERSION
	.align		4
        /*0000*/ 	.byte	0x04, 0x37
        /*0002*/ 	.short	(.L_9 - .L_8)
.L_8:
        /*0004*/ 	.word	0x0000007c


	//----- nvinfo : EIATTR_KPARAM_INFO
	.align		4
.L_9:
        /*0008*/ 	.byte	0x04, 0x17
        /*000a*/ 	.short	(.L_11 - .L_10)
.L_10:
        /*000c*/ 	.word	0x00000000
        /*0010*/ 	.short	0x0004
        /*0012*/ 	.short	0x001c
        /*0014*/ 	.byte	0x00, 0xf0, 0x11, 0x00


	//----- nvinfo : EIATTR_KPARAM_INFO
	.align		4
.L_11:
        /*0018*/ 	.byte	0x04, 0x17
        /*001a*/ 	.short	(.L_13 - .L_12)
.L_12:
        /*001c*/ 	.word	0x00000000
        /*0020*/ 	.short	0x0003
        /*0022*/ 	.short	0x0018
        /*0024*/ 	.byte	0x00, 0xf0, 0x11, 0x00


	//----- nvinfo : EIATTR_KPARAM_INFO
	.align		4
.L_13:
        /*0028*/ 	.byte	0x04, 0x17
        /*002a*/ 	.short	(.L_15 - .L_14)
.L_14:
        /*002c*/ 	.word	0x00000000
        /*0030*/ 	.short	0x0002
        /*0032*/ 	.short	0x0010
        /*0034*/ 	.byte	0x00, 0xf4, 0x21, 0x00


	//----- nvinfo : EIATTR_KPARAM_INFO
	.align		4
.L_15:
        /*0038*/ 	.byte	0x04, 0x17
        /*003a*/ 	.short	(.L_17 - .L_16)
.L_16:
        /*003c*/ 	.word	0x00000000
        /*0040*/ 	.short	0x0001
        /*0042*/ 	.short	0x0008
        /*0044*/ 	.byte	0x00, 0xf4, 0x21, 0x00


	//----- nvinfo : EIATTR_KPARAM_INFO
	.align		4
.L_17:
        /*0048*/ 	.byte	0x04, 0x17
        /*004a*/ 	.short	(.L_19 - .L_18)
.L_18:
        /*004c*/ 	.word	0x00000000
        /*0050*/ 	.short	0x0000
        /*0052*/ 	.short	0x0000
        /*0054*/ 	.byte	0x00, 0xf4, 0x21, 0x00


	//----- nvinfo : EIATTR_SPARSE_MMA_MASK
	.align		4
.L_19:
        /*0058*/ 	.byte	0x03, 0x50
        /*005a*/ 	.short	0x0000


	//----- nvinfo : EIATTR_MAXREG_COUNT
	.align		4
        /*005c*/ 	.byte	0x03, 0x1b
        /*005e*/ 	.short	0x00ff


	//----- nvinfo : EIATTR_EXIT_INSTR_OFFSETS
	.align		4
        /*0060*/ 	.byte	0x04, 0x1c
        /*0062*/ 	.short	(.L_21 - .L_20)


	//   ....[0]....
.L_20:
        /*0064*/ 	.word	0x00000250


	//   ....[1]....
        /*0068*/ 	.word	0x00000270


	//----- nvinfo : EIATTR_REQNTID
	.align		4
.L_21:
        /*006c*/ 	.byte	0x04, 0x10
        /*006e*/ 	.short	(.L_23 - .L_22)
.L_22:
        /*0070*/ 	.word	0x00000080
        /*0074*/ 	.word	0x00000001
        /*0078*/ 	.word	0x00000001


	//----- nvinfo : EIATTR_CBANK_PARAM_SIZE
	.align		4
.L_23:
        /*007c*/ 	.byte	0x03, 0x19
        /*007e*/ 	.short	0x0020


	//----- nvinfo : EIATTR_PARAM_CBANK
	.align		4
        /*0080*/ 	.byte	0x04, 0x0a
        /*0082*/ 	.short	(.L_25 - .L_24)
	.align		4
.L_24:
        /*0084*/ 	.word	index@(.nv.constant0.triton_poi_fused_clone_0)
        /*0088*/ 	.short	0x0210
        /*008a*/ 	.short	0x0020


	//----- nvinfo : EIATTR_SW_WAR
	.align		4
.L_25:
        /*008c*/ 	.byte	0x04, 0x36
        /*008e*/ 	.short	(.L_27 - .L_26)
.L_26:
        /*0090*/ 	.word	0x00000008
.L_27:


//--------------------- .nv.callgraph             --------------------------
	.section	.nv.callgraph,"",@"SHT_CUDA_CALLGRAPH"
	.align	4
	.sectionentsize	8
	.align		4
        /*0000*/ 	.word	0x00000000
	.align		4
        /*0004*/ 	.word	0xffffffff
	.align		4
        /*0008*/ 	.word	0x00000000
	.align		4
        /*000c*/ 	.word	0xfffffffe
	.align		4
        /*0010*/ 	.word	0x00000000
	.align		4
        /*0014*/ 	.word	0xfffffffd
	.align		4
        /*0018*/ 	.word	0x00000000
	.align		4
        /*001c*/ 	.word	0xfffffffc


//--------------------- .text.triton_poi_fused_clone_0 --------------------------
	.section	.text.triton_poi_fused_clone_0,"ax",@progbits
	.align	128
        .global         triton_poi_fused_clone_0
        .type           triton_poi_fused_clone_0,@function
        .size           triton_poi_fused_clone_0,(.L_x_1 - triton_poi_fused_clone_0)
        .other          triton_poi_fused_clone_0,@"STO_CUDA_ENTRY STV_DEFAULT"
triton_poi_fused_clone_0:
.text.triton_poi_fused_clone_0:
[----:B------:R-:W0:Y:S02]  /*0000*/  LDC R1, c[0x0][0x28] ;  /* 0x00000a00ff017b82 */ /* 0x000e240000000800 */
[----:B------:R-:W1:Y:S01]  /*0010*/  S2R R8, SR_TID.X ;  /* 0x0000000000087919 */ /* 0x000e620000002100 */
[----:B------:R-:W2:Y:S01]  /*0020*/  S2UR UR4, SR_CTAID.Y ;  /* 0x00000000000479c3 */ /* 0x000ea20000002600 */
[----:B------:R-:W-:Y:S01]  /*0030*/  HFMA2.MMA R10, -RZ, RZ, 0, 0 ;  /* 0x00000000ff0a7435 */ /* 0x000fe200000001ff */
[----:B------:R-:W3:Y:S06]  /*0040*/  S2R R11, SR_CTAID.X ;  /* 0x00000000000b7919 */ /* 0x000eec0000002500 */
[----:B------:R-:W4:Y:S08]  /*0050*/  LDC.64 R4, c[0x0][0x218] ;  /* 0x00008600ff047b82 */ /* 0x000f300000000a00 */
[----:B------:R-:W5:Y:S01]  /*0060*/  LDC.64 R2, c[0x0][0x210] ;  /* 0x00008400ff027b82 */ /* 0x000f620000000a00 */
[----:B--2---:R-:W-:Y:S01]  /*0070*/  USHF.L.U32 UR4, UR4, 0x6, URZ ;  /* 0x0000000604047899 */ /* 0x004fe2000800063f */
[----:B-1----:R-:W-:-:S04]  /*0080*/  SHF.R.U32.HI R0, RZ, 0x1, R8 ;  /* 0x00000001ff007819 */ /* 0x002fc80000011608 */
[----:B------:R-:W-:-:S04]  /*0090*/  SGXT.U32 R0, R0, 0x6 ;  /* 0x000000060000781a */ /* 0x000fc80000000000 */
[----:B------:R-:W-:Y:S01]  /*00a0*/  LOP3.LUT R0, R0, UR4, RZ, 0xfc, !PT ;  /* 0x0000000400007c12 */ /* 0x000fe2000f8efcff */
[----:B------:R-:W-:-:S03]  /*00b0*/  ULDC.64 UR4, c[0x0][0x208] ;  /* 0x0000820000047ab9 */ /* 0x000fc60000000a00 */
[C---:B------:R-:W-:Y:S01]  /*00c0*/  ISETP.GE.AND P1, PT, R0.reuse, 0x2c, PT ;  /* 0x0000002c0000780c */ /* 0x040fe20003f26270 */
[----:B------:R-:W-:-:S05]  /*00d0*/  IMAD.HI R6, R0, 0x2e8ba2e9, RZ ;  /* 0x2e8ba2e900067827 */ /* 0x000fca00078e02ff */
[----:B------:R-:W-:-:S04]  /*00e0*/  SHF.R.S32.HI R7, RZ, 0x1, R6 ;  /* 0x00000001ff077819 */ /* 0x000fc80000011406 */
[----:B------:R-:W-:Y:S02]  /*00f0*/  LEA.HI R7, R6, R7, RZ, 0x1 ;  /* 0x0000000706077211 */ /* 0x000fe400078f08ff */
[----:B------:R-:W-:-:S03]  /*0100*/  SHF.L.U32 R6, R8, 0x1, RZ ;  /* 0x0000000108067819 */ /* 0x000fc600000006ff */
[----:B------:R-:W-:Y:S01]  /*0110*/  IMAD R8, R7, -0xb, R0 ;  /* 0xfffffff507087824 */ /* 0x000fe200078e0200 */
[----:B------:R-:W-:-:S04]  /*0120*/  LOP3.LUT R6, R6, 0x2, RZ, 0xc0, !PT ;  /* 0x0000000206067812 */ /* 0x000fc800078ec0ff */
[----:B---3--:R-:W-:Y:S01]  /*0130*/  LEA R11, R11, R6, 0x2 ;  /* 0x000000060b0b7211 */ /* 0x008fe200078e10ff */
[----:B------:R-:W-:-:S03]  /*0140*/  IMAD R6, R7, 0xb0, R8 ;  /* 0x000000b007067824 */ /* 0x000fc600078e0208 */
[C---:B------:R-:W-:Y:S01]  /*0150*/  ISETP.GE.AND P0, PT, R11.reuse, 0x10, PT ;  /* 0x000000100b00780c */ /* 0x040fe20003f06270 */
[----:B------:R-:W-:Y:S02]  /*0160*/  IMAD R9, R11, 0xb, R6 ;  /* 0x0000000b0b097824 */ /* 0x000fe400078e0206 */
[----:B----4-:R-:W-:Y:S01]  /*0170*/  IMAD.WIDE R6, R8, 0x4, R4 ;  /* 0x0000000408067825 */ /* 0x010fe200078e0204 */
[----:B------:R-:W-:-:S03]  /*0180*/  ISETP.LT.AND P0, PT, R0, 0x2c, !P0 ;  /* 0x0000002c0000780c */ /* 0x000fc60004701270 */
[C---:B------:R-:W-:Y:S02]  /*0190*/  VIADD R13, R9.reuse, 0xb ;  /* 0x0000000b090d7836 */ /* 0x040fe40000000000 */
[--C-:B-----5:R-:W-:Y:S02]  /*01a0*/  IMAD.WIDE R4, R9, 0x4, R2.reuse ;  /* 0x0000000409047825 */ /* 0x120fe400078e0202 */
[----:B------:R-:W1:Y:S02]  /*01b0*/  LDC.64 R8, c[0x0][0x220] ;  /* 0x00008800ff087b82 */ /* 0x000e640000000a00 */
[----:B------:R-:W-:Y:S01]  /*01c0*/  IMAD.WIDE R2, R13, 0x4, R2 ;  /* 0x000000040d027825 */ /* 0x000fe200078e0202 */
[----:B------:R-:W-:-:S03]  /*01d0*/  CS2R R12, SRZ ;  /* 0x00000000000c7805 */ /* 0x000fc6000001ff00 */
[----:B------:R-:W2:Y:S04]  /*01e0*/  @P0 LDG.E.EL R10, desc[UR4][R4.64] ;  /* 0x00000004040a0981 */ /* 0x000ea8000c2e1900 */
[----:B------:R-:W2:Y:S04]  /*01f0*/  @!P1 LDG.E.EL R13, desc[UR4][R6.64] ;  /* 0x00000004060d9981 */ /* 0x000ea8000c2e1900 */
[----:B------:R-:W3:Y:S01]  /*0200*/  @P0 LDG.E.EL R12, desc[UR4][R2.64] ;  /* 0x00000004020c0981 */ /* 0x000ee2000c2e1900 */
[----:B------:R-:W-:-:S04]  /*0210*/  IMAD R11, R0, 0x10, R11 ;  /* 0x00000010000b7824 */ /* 0x000fc800078e020b */
[----:B-1----:R-:W-:-:S04]  /*0220*/  IMAD.WIDE R8, R11, 0x4, R8 ;  /* 0x000000040b087825 */ /* 0x002fc800078e0208 */
[C---:B--2---:R-:W-:Y:S01]  /*0230*/  FADD R10, R13.reuse, R10 ;  /* 0x0000000a0d0a7221 */ /* 0x044fe20000000000 */
[----:B---3--:R-:W-:Y:S01]  /*0240*/  FADD R11, R13, R12 ;  /* 0x0000000c0d0b7221 */ /* 0x008fe20000000000 */
[----:B------:R-:W-:Y:S06]  /*0250*/  @!P0 EXIT ;  /* 0x000000000000894d */ /* 0x000fec0003800000 */
[----:B------:R-:W-:Y:S01]  /*0260*/  STG.E.64 desc[UR4][R8.64], R10 ;  /* 0x0000000a08007986 */ /* 0x000fe2000c101b04 */
[----:B------:R-:W-:Y:S05]  /*0270*/  EXIT ;  /* 0x000000000000794d */ /* 0x000fea0003800000 */
.L_x_0:
[----:B------:R-:W-:-:S00]  /*0280*/  BRA `(.L_x_0) ;  /* 0xfffffffc00fc7947 */ /* 0x000fc0000383ffff */
[----:B------:R-:W-:-:S00]  /*0290*/  NOP ;  /* 0x0000000000007918 */ /* 0x000fc00000000000 */
        /* <DEDUP_REMOVED lines=14> */
.L_x_1:


//--------------------- .nv.constant0.triton_poi_fused_clone_0 --------------------------
	.section	.nv.constant0.triton_poi_fused_clone_0,"a",@progbits
	.sectionflags	@""
	.align	4
.nv.constant0.triton_poi_fused_clone_0:
	.zero		560
